//
// Generated by NVIDIA NVVM Compiler
//
// Compiler Build ID: CL-36424714
// Cuda compilation tools, release 13.0, V13.0.88
// Based on NVVM 20.0.0
//

.version 9.0
.target sm_100
.address_size 64

	// .globl	_Z14kernel_add_onev

.visible .entry _Z14kernel_add_onev()
{


	ret;

}


// ===== COMPILED SASS (sm_100) =====

	.target	sm_100

	.elftype	@"ET_EXEC"


//--------------------- .note.nv.tkinfo           --------------------------
	.section	.note.nv.tkinfo,"",@"SHT_NOTE"
	.sectionflags	@"SHF_NOTE_NV_TKINFO"
	.tkinfo
        /*0018*/ 	.word	0x00000002
        /*0030*/ 	.string	""
        /*0030*/ 	.string	"ptxas"
        /*0030*/ 	.string	"Cuda compilation tools, release 13.0, V13.0.88"
        /*0030*/ 	.string	"Build cuda_13.0.r13.0/compiler.36424714_0"
        /*0030*/ 	.string	"-arch sm_100 -m 64 "



//--------------------- .note.nv.cuinfo           --------------------------
	.section	.note.nv.cuinfo,"",@"SHT_NOTE"
	.sectionflags	@"SHF_NOTE_NV_CUINFO"
        /*0018*/ 	.short	0x0002
        /*001a*/ 	.short	0x0064
        /*001c*/ 	.short	0x0082
	.zero		2


//--------------------- .nv.info                  --------------------------
	.section	.nv.info,"",@"SHT_CUDA_INFO"
	.align	4


	//----- nvinfo : EIATTR_REGCOUNT
	.align		4
        /*0000*/ 	.byte	0x04, 0x2f
        /*0002*/ 	.short	(.L_1 - .L_0)
	.align		4
.L_0:
        /*0004*/ 	.word	index@(_Z14kernel_add_onev)
        /*0008*/ 	.word	0x00000004


	//----- nvinfo : EIATTR_FRAME_SIZE
	.align		4
.L_1:
        /*000c*/ 	.byte	0x04, 0x11
        /*000e*/ 	.short	(.L_3 - .L_2)
	.align		4
.L_2:
        /*0010*/ 	.word	index@(_Z14kernel_add_onev)
        /*0014*/ 	.word	0x00000000


	//----- nvinfo : EIATTR_MIN_STACK_SIZE
	.align		4
.L_3:
        /*0018*/ 	.byte	0x04, 0x12
        /*001a*/ 	.short	(.L_5 - .L_4)
	.align		4
.L_4:
        /*001c*/ 	.word	index@(_Z14kernel_add_onev)
        /*0020*/ 	.word	0x00000000
.L_5:


//--------------------- .nv.compat                --------------------------
	.section	.nv.compat,"",@"SHT_CUDA_COMPAT_INFO"
	.align	4
        /*0000*/ 	.byte	0x02, 0x09, 0x00, 0x00, 0x02, 0x02, 0x01, 0x00, 0x02, 0x05, 0x05, 0x00, 0x03, 0x07, 0x01, 0x01
        /*0010*/ 	.byte	0x02, 0x03, 0x00, 0x00, 0x02, 0x06, 0x01, 0x00, 0x04, 0x0b, 0x08, 0x00, 0x09, 0x00, 0x00, 0x00
        /*0020*/ 	.byte	0x00, 0x00, 0x00, 0x00


//--------------------- .nv.info._Z14kernel_add_onev --------------------------
	.section	.nv.info._Z14kernel_add_onev,"",@"SHT_CUDA_INFO"
	.sectionflags	@""
	.align	4


	//----- nvinfo : EIATTR_CUDA_API_VERSION
	.align		4
        /*0000*/ 	.byte	0x04, 0x37
        /*0002*/ 	.short	(.L_7 - .L_6)
.L_6:
        /*0004*/ 	.word	0x00000082


	//----- nvinfo : EIATTR_SPARSE_MMA_MASK
	.align		4
.L_7:
        /*0008*/ 	.byte	0x03, 0x50
        /*000a*/ 	.short	0x0000


	//----- nvinfo : EIATTR_MAXREG_COUNT
	.align		4
        /*000c*/ 	.byte	0x03, 0x1b
        /*000e*/ 	.short	0x00ff


	//----- nvinfo : EIATTR_MERCURY_ISA_VERSION
	.align		4
        /*0010*/ 	.byte	0x03, 0x5f
        /*0012*/ 	.short	0x0101


	//----- nvinfo : EIATTR_VRC_CTA_INIT_COUNT
	.align		4
        /*0014*/ 	.byte	0x02, 0x4a
	.zero		1
	.zero		1


	//----- nvinfo : EIATTR_EXIT_INSTR_OFFSETS
	.align		4
        /*0018*/ 	.byte	0x04, 0x1c
        /*001a*/ 	.short	(.L_9 - .L_8)


	//   ....[0]....
.L_8:
        /*001c*/ 	.word	0x00000010


	//----- nvinfo : EIATTR_SW_WAR
	.align		4
.L_9:
        /*0020*/ 	.byte	0x04, 0x36
        /*0022*/ 	.short	(.L_11 - .L_10)
.L_10:
        /*0024*/ 	.word	0x00000008
.L_11:


//--------------------- .nv.callgraph             --------------------------
	.section	.nv.callgraph,"",@"SHT_CUDA_CALLGRAPH"
	.align	4
	.sectionentsize	8
	.align		4
        /*0000*/ 	.word	0x00000000
	.align		4
        /*0004*/ 	.word	0xffffffff
	.align		4
        /*0008*/ 	.word	0x00000000
	.align		4
        /*000c*/ 	.word	0xfffffffe
	.align		4
        /*0010*/ 	.word	0x00000000
	.align		4
        /*0014*/ 	.word	0xfffffffd
	.align		4
        /*0018*/ 	.word	0x00000000
	.align		4
        /*001c*/ 	.word	0xfffffffc


//--------------------- .text._Z14kernel_add_onev --------------------------
	.section	.text._Z14kernel_add_onev,"ax",@progbits
	.align	128
        .global         _Z14kernel_add_onev
        .type           _Z14kernel_add_onev,@function
        .size           _Z14kernel_add_onev,(.L_x_1 - _Z14kernel_add_onev)
        .other          _Z14kernel_add_onev,@"STO_CUDA_ENTRY STV_DEFAULT"
_Z14kernel_add_onev:
.text._Z14kernel_add_onev:
[----:B------:R-:W-:Y:S01]  /*0000*/  LDC R1, c[0x0][0x37c] ;  /* 0x0000df00ff017b82 */ /* 0x000fe20000000800 */
[----:B------:R-:W-:Y:S05]  /*0010*/  EXIT ;  /* 0x000000000000794d */ /* 0x000fea0003800000 */
.L_x_0:
[----:B------:R-:W-:-:S00]  /*0020*/  BRA `(.L_x_0) ;  /* 0xfffffffc00fc7947 */ /* 0x000fc0000383ffff */
[----:B------:R-:W-:-:S00]  /*0030*/  NOP ;  /* 0x0000000000007918 */ /* 0x000fc00000000000 */
        /* <DEDUP_REMOVED lines=12> */
.L_x_1:


//--------------------- .nv.shared.reserved.0     --------------------------
	.section	.nv.shared.reserved.0,"aw",@nobits
	.weak		__nv_reservedSMEM_offset_0_alias
	.size		__nv_reservedSMEM_offset_0_alias, 0, 64
	.other		__nv_reservedSMEM_offset_0_alias,@"STO_CUDA_RESERVED_SHARED STV_DEFAULT"
__nv_reservedSMEM_offset_0_alias:
	.zero		0
	.zero		64


//--------------------- .nv.constant0._Z14kernel_add_onev --------------------------
	.section	.nv.constant0._Z14kernel_add_onev,"a",@progbits
	.sectionflags	@""
	.align	4
.nv.constant0._Z14kernel_add_onev:
	.zero		896


//--------------------- SYMBOLS --------------------------

	.type		.nv.reservedSmem.offset0,@object
	.size		.nv.reservedSmem.offset0,0x4
